//
// Generated by NVIDIA NVVM Compiler
//
// Compiler Build ID: CL-36424714
// Cuda compilation tools, release 13.0, V13.0.88
// Based on NVVM 20.0.0
//

.version 9.0
.target sm_100
.address_size 64

	// .globl	ldpc

.visible .entry ldpc(
	.param .u64 .ptr .align 1 ldpc_param_0,
	.param .u64 .ptr .align 1 ldpc_param_1,
	.param .u32 ldpc_param_2,
	.param .u32 ldpc_param_3,
	.param .u32 ldpc_param_4,
	.param .u64 .ptr .align 1 ldpc_param_5,
	.param .u64 .ptr .align 1 ldpc_param_6
)
{
	.reg .pred 	%p<10>;
	.reg .b32 	%r<27>;
	.reg .b64 	%rd<16>;

	ld.param.u32 	%r16, [ldpc_param_3];
	ld.param.u64 	%rd8, [ldpc_param_6];
	cvta.to.global.u64 	%rd1, %rd8;
	setp.lt.s32 	%p1, %r16, 1;
	@%p1 bra 	$L__BB0_13;
	and.b32  	%r1, %r16, 15;
	setp.lt.u32 	%p2, %r16, 16;
	mov.b32 	%r24, 0;
	@%p2 bra 	$L__BB0_4;
	and.b32  	%r24, %r16, 2147483632;
	neg.s32 	%r22, %r24;
	add.s64 	%rd14, %rd1, 32;
$L__BB0_3:
	.pragma "nounroll";
	mov.b32 	%r18, 0;
	st.global.u32 	[%rd14+-32], %r18;
	st.global.u32 	[%rd14+-28], %r18;
	st.global.u32 	[%rd14+-24], %r18;
	st.global.u32 	[%rd14+-20], %r18;
	st.global.u32 	[%rd14+-16], %r18;
	st.global.u32 	[%rd14+-12], %r18;
	st.global.u32 	[%rd14+-8], %r18;
	st.global.u32 	[%rd14+-4], %r18;
	st.global.u32 	[%rd14], %r18;
	st.global.u32 	[%rd14+4], %r18;
	st.global.u32 	[%rd14+8], %r18;
	st.global.u32 	[%rd14+12], %r18;
	st.global.u32 	[%rd14+16], %r18;
	st.global.u32 	[%rd14+20], %r18;
	st.global.u32 	[%rd14+24], %r18;
	st.global.u32 	[%rd14+28], %r18;
	add.s32 	%r22, %r22, 16;
	add.s64 	%rd14, %rd14, 64;
	setp.ne.s32 	%p3, %r22, 0;
	@%p3 bra 	$L__BB0_3;
$L__BB0_4:
	setp.eq.s32 	%p4, %r1, 0;
	@%p4 bra 	$L__BB0_13;
	and.b32  	%r7, %r16, 7;
	setp.lt.u32 	%p5, %r1, 8;
	@%p5 bra 	$L__BB0_7;
	mul.wide.u32 	%rd9, %r24, 4;
	add.s64 	%rd10, %rd1, %rd9;
	mov.b32 	%r19, 0;
	st.global.u32 	[%rd10], %r19;
	st.global.u32 	[%rd10+4], %r19;
	st.global.u32 	[%rd10+8], %r19;
	st.global.u32 	[%rd10+12], %r19;
	st.global.u32 	[%rd10+16], %r19;
	st.global.u32 	[%rd10+20], %r19;
	st.global.u32 	[%rd10+24], %r19;
	st.global.u32 	[%rd10+28], %r19;
	add.s32 	%r24, %r24, 8;
$L__BB0_7:
	setp.eq.s32 	%p6, %r7, 0;
	@%p6 bra 	$L__BB0_13;
	and.b32  	%r10, %r16, 3;
	setp.lt.u32 	%p7, %r7, 4;
	@%p7 bra 	$L__BB0_10;
	mul.wide.u32 	%rd11, %r24, 4;
	add.s64 	%rd12, %rd1, %rd11;
	mov.b32 	%r20, 0;
	st.global.u32 	[%rd12], %r20;
	st.global.u32 	[%rd12+4], %r20;
	st.global.u32 	[%rd12+8], %r20;
	st.global.u32 	[%rd12+12], %r20;
	add.s32 	%r24, %r24, 4;
$L__BB0_10:
	setp.eq.s32 	%p8, %r10, 0;
	@%p8 bra 	$L__BB0_13;
	mul.wide.u32 	%rd13, %r24, 4;
	add.s64 	%rd15, %rd1, %rd13;
	neg.s32 	%r26, %r10;
$L__BB0_12:
	.pragma "nounroll";
	mov.b32 	%r21, 0;
	st.global.u32 	[%rd15], %r21;
	add.s64 	%rd15, %rd15, 4;
	add.s32 	%r26, %r26, 1;
	setp.ne.s32 	%p9, %r26, 0;
	@%p9 bra 	$L__BB0_12;
$L__BB0_13:
	ret;

}


// ===== COMPILED SASS (sm_100) =====

	.target	sm_100

	.elftype	@"ET_EXEC"


//--------------------- .note.nv.tkinfo           --------------------------
	.section	.note.nv.tkinfo,"",@"SHT_NOTE"
	.sectionflags	@"SHF_NOTE_NV_TKINFO"
	.tkinfo
        /*0018*/ 	.word	0x00000002
        /*0030*/ 	.string	""
        /*0030*/ 	.string	"ptxas"
        /*0030*/ 	.string	"Cuda compilation tools, release 13.0, V13.0.88"
        /*0030*/ 	.string	"Build cuda_13.0.r13.0/compiler.36424714_0"
        /*0030*/ 	.string	"-arch sm_100 -m 64 "



//--------------------- .note.nv.cuinfo           --------------------------
	.section	.note.nv.cuinfo,"",@"SHT_NOTE"
	.sectionflags	@"SHF_NOTE_NV_CUINFO"
        /*0018*/ 	.short	0x0002
        /*001a*/ 	.short	0x0064
        /*001c*/ 	.short	0x0082
	.zero		2


//--------------------- .nv.info                  --------------------------
	.section	.nv.info,"",@"SHT_CUDA_INFO"
	.align	4


	//----- nvinfo : EIATTR_REGCOUNT
	.align		4
        /*0000*/ 	.byte	0x04, 0x2f
        /*0002*/ 	.short	(.L_1 - .L_0)
	.align		4
.L_0:
        /*0004*/ 	.word	index@(ldpc)
        /*0008*/ 	.word	0x0000000b


	//----- nvinfo : EIATTR_FRAME_SIZE
	.align		4
.L_1:
        /*000c*/ 	.byte	0x04, 0x11
        /*000e*/ 	.short	(.L_3 - .L_2)
	.align		4
.L_2:
        /*0010*/ 	.word	index@(ldpc)
        /*0014*/ 	.word	0x00000000


	//----- nvinfo : EIATTR_MIN_STACK_SIZE
	.align		4
.L_3:
        /*0018*/ 	.byte	0x04, 0x12
        /*001a*/ 	.short	(.L_5 - .L_4)
	.align		4
.L_4:
        /*001c*/ 	.word	index@(ldpc)
        /*0020*/ 	.word	0x00000000
.L_5:


//--------------------- .nv.compat                --------------------------
	.section	.nv.compat,"",@"SHT_CUDA_COMPAT_INFO"
	.align	4
        /*0000*/ 	.byte	0x02, 0x09, 0x00, 0x00, 0x02, 0x02, 0x01, 0x00, 0x02, 0x05, 0x05, 0x00, 0x03, 0x07, 0x01, 0x01
        /*0010*/ 	.byte	0x02, 0x03, 0x00, 0x00, 0x02, 0x06, 0x01, 0x00, 0x04, 0x0b, 0x08, 0x00, 0x09, 0x00, 0x00, 0x00
        /*0020*/ 	.byte	0x00, 0x00, 0x00, 0x00


//--------------------- .nv.info.ldpc             --------------------------
	.section	.nv.info.ldpc,"",@"SHT_CUDA_INFO"
	.sectionflags	@""
	.align	4


	//----- nvinfo : EIATTR_CUDA_API_VERSION
	.align		4
        /*0000*/ 	.byte	0x04, 0x37
        /*0002*/ 	.short	(.L_7 - .L_6)
.L_6:
        /*0004*/ 	.word	0x00000082


	//----- nvinfo : EIATTR_KPARAM_INFO
	.align		4
.L_7:
        /*0008*/ 	.byte	0x04, 0x17
        /*000a*/ 	.short	(.L_9 - .L_8)
.L_8:
        /*000c*/ 	.word	0x00000000
        /*0010*/ 	.short	0x0006
        /*0012*/ 	.short	0x0028
        /*0014*/ 	.byte	0x00, 0xf5, 0x21, 0x00


	//----- nvinfo : EIATTR_KPARAM_INFO
	.align		4
.L_9:
        /*0018*/ 	.byte	0x04, 0x17
        /*001a*/ 	.short	(.L_11 - .L_10)
.L_10:
        /*001c*/ 	.word	0x00000000
        /*0020*/ 	.short	0x0005
        /*0022*/ 	.short	0x0020
        /*0024*/ 	.byte	0x00, 0xf5, 0x21, 0x00


	//----- nvinfo : EIATTR_KPARAM_INFO
	.align		4
.L_11:
        /*0028*/ 	.byte	0x04, 0x17
        /*002a*/ 	.short	(.L_13 - .L_12)
.L_12:
        /*002c*/ 	.word	0x00000000
        /*0030*/ 	.short	0x0004
        /*0032*/ 	.short	0x0018
        /*0034*/ 	.byte	0x00, 0xf0, 0x11, 0x00


	//----- nvinfo : EIATTR_KPARAM_INFO
	.align		4
.L_13:
        /*0038*/ 	.byte	0x04, 0x17
        /*003a*/ 	.short	(.L_15 - .L_14)
.L_14:
        /*003c*/ 	.word	0x00000000
        /*0040*/ 	.short	0x0003
        /*0042*/ 	.short	0x0014
        /*0044*/ 	.byte	0x00, 0xf0, 0x11, 0x00


	//----- nvinfo : EIATTR_KPARAM_INFO
	.align		4
.L_15:
        /*0048*/ 	.byte	0x04, 0x17
        /*004a*/ 	.short	(.L_17 - .L_16)
.L_16:
        /*004c*/ 	.word	0x00000000
        /*0050*/ 	.short	0x0002
        /*0052*/ 	.short	0x0010
        /*0054*/ 	.byte	0x00, 0xf0, 0x11, 0x00


	//----- nvinfo : EIATTR_KPARAM_INFO
	.align		4
.L_17:
        /*0058*/ 	.byte	0x04, 0x17
        /*005a*/ 	.short	(.L_19 - .L_18)
.L_18:
        /*005c*/ 	.word	0x00000000
        /*0060*/ 	.short	0x0001
        /*0062*/ 	.short	0x0008
        /*0064*/ 	.byte	0x00, 0xf5, 0x21, 0x00


	//----- nvinfo : EIATTR_KPARAM_INFO
	.align		4
.L_19:
        /*0068*/ 	.byte	0x04, 0x17
        /*006a*/ 	.short	(.L_21 - .L_20)
.L_20:
        /*006c*/ 	.word	0x00000000
        /*0070*/ 	.short	0x0000
        /*0072*/ 	.short	0x0000
        /*0074*/ 	.byte	0x00, 0xf5, 0x21, 0x00


	//----- nvinfo : EIATTR_SPARSE_MMA_MASK
	.align		4
.L_21:
        /*0078*/ 	.byte	0x03, 0x50
        /*007a*/ 	.short	0x0000


	//----- nvinfo : EIATTR_MAXREG_COUNT
	.align		4
        /*007c*/ 	.byte	0x03, 0x1b
        /*007e*/ 	.short	0x00ff


	//----- nvinfo : EIATTR_MERCURY_ISA_VERSION
	.align		4
        /*0080*/ 	.byte	0x03, 0x5f
        /*0082*/ 	.short	0x0101


	//----- nvinfo : EIATTR_VRC_CTA_INIT_COUNT
	.align		4
        /*0084*/ 	.byte	0x02, 0x4a
	.zero		1
	.zero		1


	//----- nvinfo : EIATTR_EXIT_INSTR_OFFSETS
	.align		4
        /*0088*/ 	.byte	0x04, 0x1c
        /*008a*/ 	.short	(.L_23 - .L_22)


	//   ....[0]....
.L_22:
        /*008c*/ 	.word	0x00000030


	//   ....[1]....
        /*0090*/ 	.word	0x00000280


	//   ....[2]....
        /*0094*/ 	.word	0x00000380


	//   ....[3]....
        /*0098*/ 	.word	0x00000440


	//   ....[4]....
        /*009c*/ 	.word	0x000004e0


	//----- nvinfo : EIATTR_CBANK_PARAM_SIZE
	.align		4
.L_23:
        /*00a0*/ 	.byte	0x03, 0x19
        /*00a2*/ 	.short	0x0030


	//----- nvinfo : EIATTR_PARAM_CBANK
	.align		4
        /*00a4*/ 	.byte	0x04, 0x0a
        /*00a6*/ 	.short	(.L_25 - .L_24)
	.align		4
.L_24:
        /*00a8*/ 	.word	index@(.nv.constant0.ldpc)
        /*00ac*/ 	.short	0x0380
        /*00ae*/ 	.short	0x0030


	//----- nvinfo : EIATTR_SW_WAR
	.align		4
.L_25:
        /*00b0*/ 	.byte	0x04, 0x36
        /*00b2*/ 	.short	(.L_27 - .L_26)
.L_26:
        /*00b4*/ 	.word	0x00000008
.L_27:


//--------------------- .nv.callgraph             --------------------------
	.section	.nv.callgraph,"",@"SHT_CUDA_CALLGRAPH"
	.align	4
	.sectionentsize	8
	.align		4
        /*0000*/ 	.word	0x00000000
	.align		4
        /*0004*/ 	.word	0xffffffff
	.align		4
        /*0008*/ 	.word	0x00000000
	.align		4
        /*000c*/ 	.word	0xfffffffe
	.align		4
        /*0010*/ 	.word	0x00000000
	.align		4
        /*0014*/ 	.word	0xfffffffd
	.align		4
        /*0018*/ 	.word	0x00000000
	.align		4
        /*001c*/ 	.word	0xfffffffc


//--------------------- .text.ldpc                --------------------------
	.section	.text.ldpc,"ax",@progbits
	.align	128
        .global         ldpc
        .type           ldpc,@function
        .size           ldpc,(.L_x_6 - ldpc)
        .other          ldpc,@"STO_CUDA_ENTRY STV_DEFAULT"
ldpc:
.text.ldpc:
[----:B------:R-:W-:Y:S08]  /*0000*/  LDC R1, c[0x0][0x37c] ;  /* 0x0000df00ff017b82 */ /* 0x000ff00000000800 */
[----:B------:R-:W0:Y:S02]  /*0010*/  LDC R6, c[0x0][0x394] ;  /* 0x0000e500ff067b82 */ /* 0x000e240000000800 */
[----:B0-----:R-:W-:-:S13]  /*0020*/  ISETP.GE.AND P0, PT, R6, 0x1, PT ;  /* 0x000000010600780c */ /* 0x001fda0003f06270 */
[----:B------:R-:W-:Y:S05]  /*0030*/  @!P0 EXIT ;  /* 0x000000000000894d */ /* 0x000fea0003800000 */
[C---:B------:R-:W-:Y:S01]  /*0040*/  ISETP.GE.U32.AND P1, PT, R6.reuse, 0x10, PT ;  /* 0x000000100600780c */ /* 0x040fe20003f26070 */
[----:B------:R-:W0:Y:S01]  /*0050*/  LDCU.64 UR6, c[0x0][0x358] ;  /* 0x00006b00ff0677ac */ /* 0x000e220008000a00 */
[----:B------:R-:W-:Y:S01]  /*0060*/  LOP3.LUT R8, R6, 0xf, RZ, 0xc0, !PT ;  /* 0x0000000f06087812 */ /* 0x000fe200078ec0ff */
[----:B------:R-:W-:-:S03]  /*0070*/  IMAD.MOV.U32 R5, RZ, RZ, RZ ;  /* 0x000000ffff057224 */ /* 0x000fc600078e00ff */
[----:B------:R-:W-:-:S07]  /*0080*/  ISETP.NE.AND P0, PT, R8, RZ, PT ;  /* 0x000000ff0800720c */ /* 0x000fce0003f05270 */
[----:B------:R-:W-:Y:S06]  /*0090*/  @!P1 BRA `(.L_x_0) ;  /* 0x0000000000789947 */ /* 0x000fec0003800000 */
[----:B------:R-:W1:Y:S01]  /*00a0*/  LDCU.64 UR4, c[0x0][0x3a8] ;  /* 0x00007500ff0477ac */ /* 0x000e620008000a00 */
[----:B------:R-:W-:-:S05]  /*00b0*/  LOP3.LUT R5, R6, 0x7ffffff0, RZ, 0xc0, !PT ;  /* 0x7ffffff006057812 */ /* 0x000fca00078ec0ff */
[----:B------:R-:W-:Y:S01]  /*00c0*/  IMAD.MOV R0, RZ, RZ, -R5 ;  /* 0x000000ffff007224 */ /* 0x000fe200078e0a05 */
[----:B-1----:R-:W-:-:S04]  /*00d0*/  UIADD3 UR4, UP0, UPT, UR4, 0x20, URZ ;  /* 0x0000002004047890 */ /* 0x002fc8000ff1e0ff */
[----:B------:R-:W-:Y:S02]  /*00e0*/  UIADD3.X UR5, UPT, UPT, URZ, UR5, URZ, UP0, !UPT ;  /* 0x00000005ff057290 */ /* 0x000fe400087fe4ff */
[----:B------:R-:W-:-:S04]  /*00f0*/  IMAD.U32 R4, RZ, RZ, UR4 ;  /* 0x00000004ff047e24 */ /* 0x000fc8000f8e00ff */
[----:B------:R-:W-:-:S07]  /*0100*/  IMAD.U32 R7, RZ, RZ, UR5 ;  /* 0x00000005ff077e24 */ /* 0x000fce000f8e00ff */
.L_x_1:
[----:B------:R-:W-:Y:S01]  /*0110*/  IADD3 R0, PT, PT, R0, 0x10, RZ ;  /* 0x0000001000007810 */ /* 0x000fe20007ffe0ff */
[----:B-1----:R-:W-:Y:S02]  /*0120*/  IMAD.MOV.U32 R2, RZ, RZ, R4 ;  /* 0x000000ffff027224 */ /* 0x002fe400078e0004 */
[----:B------:R-:W-:Y:S01]  /*0130*/  IMAD.MOV.U32 R3, RZ, RZ, R7 ;  /* 0x000000ffff037224 */ /* 0x000fe200078e0007 */
[----:B------:R-:W-:Y:S02]  /*0140*/  ISETP.NE.AND P1, PT, R0, RZ, PT ;  /* 0x000000ff0000720c */ /* 0x000fe40003f25270 */
[----:B------:R-:W-:Y:S02]  /*0150*/  IADD3 R4, P2, PT, R2, 0x40, RZ ;  /* 0x0000004002047810 */ /* 0x000fe40007f5e0ff */
[----:B0-----:R1:W-:Y:S03]  /*0160*/  STG.E desc[UR6][R2.64+-0x20], RZ ;  /* 0xffffe0ff02007986 */ /* 0x0013e6000c101906 */
[----:B------:R-:W-:Y:S01]  /*0170*/  IMAD.X R7, RZ, RZ, R3, P2 ;  /* 0x000000ffff077224 */ /* 0x000fe200010e0603 */
[----:B------:R1:W-:Y:S04]  /*0180*/  STG.E desc[UR6][R2.64+-0x1c], RZ ;  /* 0xffffe4ff02007986 */ /* 0x0003e8000c101906 */
        /* <DEDUP_REMOVED lines=13> */
[----:B------:R1:W-:Y:S01]  /*0260*/  STG.E desc[UR6][R2.64+0x1c], RZ ;  /* 0x00001cff02007986 */ /* 0x0003e2000c101906 */
[----:B------:R-:W-:Y:S05]  /*0270*/  @P1 BRA `(.L_x_1) ;  /* 0xfffffffc00a41947 */ /* 0x000fea000383ffff */
.L_x_0:
[----:B0-----:R-:W-:Y:S05]  /*0280*/  @!P0 EXIT ;  /* 0x000000000000894d */ /* 0x001fea0003800000 */
[----:B------:R-:W-:Y:S02]  /*0290*/  ISETP.GE.U32.AND P0, PT, R8, 0x8, PT ;  /* 0x000000080800780c */ /* 0x000fe40003f06070 */
[----:B------:R-:W-:-:S04]  /*02a0*/  LOP3.LUT R4, R6, 0x7, RZ, 0xc0, !PT ;  /* 0x0000000706047812 */ /* 0x000fc800078ec0ff */
[----:B------:R-:W-:-:S07]  /*02b0*/  ISETP.NE.AND P1, PT, R4, RZ, PT ;  /* 0x000000ff0400720c */ /* 0x000fce0003f25270 */
[----:B------:R-:W-:Y:S06]  /*02c0*/  @!P0 BRA `(.L_x_2) ;  /* 0x00000000002c8947 */ /* 0x000fec0003800000 */
[----:B-1----:R-:W0:Y:S02]  /*02d0*/  LDC.64 R2, c[0x0][0x3a8] ;  /* 0x0000ea00ff027b82 */ /* 0x002e240000000a00 */
[----:B0-----:R-:W-:-:S04]  /*02e0*/  IMAD.WIDE.U32 R2, R5, 0x4, R2 ;  /* 0x0000000405027825 */ /* 0x001fc800078e0002 */
[----:B------:R-:W-:Y:S01]  /*02f0*/  VIADD R5, R5, 0x8 ;  /* 0x0000000805057836 */ /* 0x000fe20000000000 */
[----:B------:R0:W-:Y:S04]  /*0300*/  STG.E desc[UR6][R2.64], RZ ;  /* 0x000000ff02007986 */ /* 0x0001e8000c101906 */
[----:B------:R0:W-:Y:S04]  /*0310*/  STG.E desc[UR6][R2.64+0x4], RZ ;  /* 0x000004ff02007986 */ /* 0x0001e8000c101906 */
[----:B------:R0:W-:Y:S04]  /*0320*/  STG.E desc[UR6][R2.64+0x8], RZ ;  /* 0x000008ff02007986 */ /* 0x0001e8000c101906 */
[----:B------:R0:W-:Y:S04]  /*0330*/  STG.E desc[UR6][R2.64+0xc], RZ ;  /* 0x00000cff02007986 */ /* 0x0001e8000c101906 */
[----:B------:R0:W-:Y:S04]  /*0340*/  STG.E desc[UR6][R2.64+0x10], RZ ;  /* 0x000010ff02007986 */ /* 0x0001e8000c101906 */
[----:B------:R0:W-:Y:S04]  /*0350*/  STG.E desc[UR6][R2.64+0x14], RZ ;  /* 0x000014ff02007986 */ /* 0x0001e8000c101906 */
[----:B------:R0:W-:Y:S04]  /*0360*/  STG.E desc[UR6][R2.64+0x18], RZ ;  /* 0x000018ff02007986 */ /* 0x0001e8000c101906 */
[----:B------:R0:W-:Y:S02]  /*0370*/  STG.E desc[UR6][R2.64+0x1c], RZ ;  /* 0x00001cff02007986 */ /* 0x0001e4000c101906 */
.L_x_2:
[----:B------:R-:W-:Y:S05]  /*0380*/  @!P1 EXIT ;  /* 0x000000000000994d */ /* 0x000fea0003800000 */
[----:B------:R-:W-:Y:S02]  /*0390*/  ISETP.GE.U32.AND P0, PT, R4, 0x4, PT ;  /* 0x000000040400780c */ /* 0x000fe40003f06070 */
[----:B------:R-:W-:-:S04]  /*03a0*/  LOP3.LUT R0, R6, 0x3, RZ, 0xc0, !PT ;  /* 0x0000000306007812 */ /* 0x000fc800078ec0ff */
[----:B------:R-:W-:-:S07]  /*03b0*/  ISETP.NE.AND P1, PT, R0, RZ, PT ;  /* 0x000000ff0000720c */ /* 0x000fce0003f25270 */
[----:B------:R-:W-:Y:S06]  /*03c0*/  @!P0 BRA `(.L_x_3) ;  /* 0x00000000001c8947 */ /* 0x000fec0003800000 */
[----:B01----:R-:W0:Y:S02]  /*03d0*/  LDC.64 R2, c[0x0][0x3a8] ;  /* 0x0000ea00ff027b82 */ /* 0x003e240000000a00 */
[----:B0-----:R-:W-:-:S04]  /*03e0*/  IMAD.WIDE.U32 R2, R5, 0x4, R2 ;  /* 0x0000000405027825 */ /* 0x001fc800078e0002 */
[----:B------:R-:W-:Y:S01]  /*03f0*/  VIADD R5, R5, 0x4 ;  /* 0x0000000405057836 */ /* 0x000fe20000000000 */
[----:B------:R2:W-:Y:S04]  /*0400*/  STG.E desc[UR6][R2.64], RZ ;  /* 0x000000ff02007986 */ /* 0x0005e8000c101906 */
[----:B------:R2:W-:Y:S04]  /*0410*/  STG.E desc[UR6][R2.64+0x4], RZ ;  /* 0x000004ff02007986 */ /* 0x0005e8000c101906 */
[----:B------:R2:W-:Y:S04]  /*0420*/  STG.E desc[UR6][R2.64+0x8], RZ ;  /* 0x000008ff02007986 */ /* 0x0005e8000c101906 */
[----:B------:R2:W-:Y:S02]  /*0430*/  STG.E desc[UR6][R2.64+0xc], RZ ;  /* 0x00000cff02007986 */ /* 0x0005e4000c101906 */
.L_x_3:
[----:B------:R-:W-:Y:S05]  /*0440*/  @!P1 EXIT ;  /* 0x000000000000994d */ /* 0x000fea0003800000 */
[----:B012---:R-:W0:Y:S01]  /*0450*/  LDC.64 R2, c[0x0][0x3a8] ;  /* 0x0000ea00ff027b82 */ /* 0x007e220000000a00 */
[----:B------:R-:W-:Y:S01]  /*0460*/  IADD3 R0, PT, PT, -R0, RZ, RZ ;  /* 0x000000ff00007210 */ /* 0x000fe20007ffe1ff */
[----:B0-----:R-:W-:-:S07]  /*0470*/  IMAD.WIDE.U32 R2, R5, 0x4, R2 ;  /* 0x0000000405027825 */ /* 0x001fce00078e0002 */
.L_x_4:
[----:B------:R-:W-:Y:S01]  /*0480*/  VIADD R0, R0, 0x1 ;  /* 0x0000000100007836 */ /* 0x000fe20000000000 */
[----:B------:R0:W-:Y:S04]  /*0490*/  STG.E desc[UR6][R2.64], RZ ;  /* 0x000000ff02007986 */ /* 0x0001e8000c101906 */
[----:B------:R-:W-:Y:S02]  /*04a0*/  ISETP.NE.AND P0, PT, R0, RZ, PT ;  /* 0x000000ff0000720c */ /* 0x000fe40003f05270 */
[----:B0-----:R-:W-:-:S05]  /*04b0*/  IADD3 R2, P1, PT, R2, 0x4, RZ ;  /* 0x0000000402027810 */ /* 0x001fca0007f3e0ff */
[----:B------:R-:W-:-:S06]  /*04c0*/  IMAD.X R3, RZ, RZ, R3, P1 ;  /* 0x000000ffff037224 */ /* 0x000fcc00008e0603 */
[----:B------:R-:W-:Y:S05]  /*04d0*/  @P0 BRA `(.L_x_4) ;  /* 0xfffffffc00e80947 */ /* 0x000fea000383ffff */
[----:B------:R-:W-:Y:S05]  /*04e0*/  EXIT ;  /* 0x000000000000794d */ /* 0x000fea0003800000 */
.L_x_5:
[----:B------:R-:W-:-:S00]  /*04f0*/  BRA `(.L_x_5) ;  /* 0xfffffffc00fc7947 */ /* 0x000fc0000383ffff */
[----:B------:R-:W-:-:S00]  /*0500*/  NOP ;  /* 0x0000000000007918 */ /* 0x000fc00000000000 */
[----:B------:R-:W-:-:S00]  /*0510*/  NOP ;  /* 0x0000000000007918 */ /* 0x000fc00000000000 */
[----:B------:R-:W-:-:S00]  /*0520*/  NOP ;  /* 0x0000000000007918 */ /* 0x000fc00000000000 */
[----:B------:R-:W-:-:S00]  /*0530*/  NOP ;  /* 0x0000000000007918 */ /* 0x000fc00000000000 */
[----:B------:R-:W-:-:S00]  /*0540*/  NOP ;  /* 0x0000000000007918 */ /* 0x000fc00000000000 */
[----:B------:R-:W-:-:S00]  /*0550*/  NOP ;  /* 0x0000000000007918 */ /* 0x000fc00000000000 */
[----:B------:R-:W-:-:S00]  /*0560*/  NOP ;  /* 0x0000000000007918 */ /* 0x000fc00000000000 */
[----:B------:R-:W-:-:S00]  /*0570*/  NOP ;  /* 0x0000000000007918 */ /* 0x000fc00000000000 */
.L_x_6:


//--------------------- .nv.shared.reserved.0     --------------------------
	.section	.nv.shared.reserved.0,"aw",@nobits
	.weak		__nv_reservedSMEM_offset_0_alias
	.size		__nv_reservedSMEM_offset_0_alias, 0, 64
	.other		__nv_reservedSMEM_offset_0_alias,@"STO_CUDA_RESERVED_SHARED STV_DEFAULT"
__nv_reservedSMEM_offset_0_alias:
	.zero		0
	.zero		64


//--------------------- .nv.constant0.ldpc        --------------------------
	.section	.nv.constant0.ldpc,"a",@progbits
	.sectionflags	@""
	.align	4
.nv.constant0.ldpc:
	.zero		944


//--------------------- SYMBOLS --------------------------

	.type		.nv.reservedSmem.offset0,@object
	.size		.nv.reservedSmem.offset0,0x4
